//
// Generated by NVIDIA NVVM Compiler
//
// Compiler Build ID: CL-36424714
// Cuda compilation tools, release 13.0, V13.0.88
// Based on NVVM 20.0.0
//

.version 9.0
.target sm_100
.address_size 64

	// .globl	_Z18compute_mandelbrotPhdddiii

.visible .entry _Z18compute_mandelbrotPhdddiii(
	.param .u64 .ptr .align 1 _Z18compute_mandelbrotPhdddiii_param_0,
	.param .f64 _Z18compute_mandelbrotPhdddiii_param_1,
	.param .f64 _Z18compute_mandelbrotPhdddiii_param_2,
	.param .f64 _Z18compute_mandelbrotPhdddiii_param_3,
	.param .u32 _Z18compute_mandelbrotPhdddiii_param_4,
	.param .u32 _Z18compute_mandelbrotPhdddiii_param_5,
	.param .u32 _Z18compute_mandelbrotPhdddiii_param_6
)
{
	.reg .pred 	%p<8>;
	.reg .b32 	%r<21>;
	.reg .b64 	%rd<5>;
	.reg .b64 	%fd<38>;

	ld.param.u64 	%rd1, [_Z18compute_mandelbrotPhdddiii_param_0];
	ld.param.f64 	%fd13, [_Z18compute_mandelbrotPhdddiii_param_1];
	ld.param.f64 	%fd14, [_Z18compute_mandelbrotPhdddiii_param_2];
	ld.param.f64 	%fd15, [_Z18compute_mandelbrotPhdddiii_param_3];
	ld.param.u32 	%r6, [_Z18compute_mandelbrotPhdddiii_param_4];
	ld.param.u32 	%r7, [_Z18compute_mandelbrotPhdddiii_param_5];
	ld.param.u32 	%r8, [_Z18compute_mandelbrotPhdddiii_param_6];
	mov.u32 	%r9, %ctaid.x;
	mov.u32 	%r10, %ntid.x;
	mov.u32 	%r11, %tid.x;
	mad.lo.s32 	%r1, %r9, %r10, %r11;
	mul.lo.s32 	%r12, %r7, %r6;
	setp.ge.s32 	%p1, %r1, %r12;
	@%p1 bra 	$L__BB0_6;
	div.s32 	%r14, %r1, %r6;
	mul.lo.s32 	%r15, %r14, %r6;
	sub.s32 	%r16, %r1, %r15;
	mov.f64 	%fd16, 0d3FF8000000000000;
	div.rn.f64 	%fd17, %fd16, %fd15;
	cvt.rn.f64.s32 	%fd18, %r16;
	cvt.rn.f64.s32 	%fd19, %r6;
	mul.f64 	%fd20, %fd19, 0d3FE0000000000000;
	sub.f64 	%fd21, %fd18, %fd20;
	mul.f64 	%fd22, %fd17, %fd21;
	div.rn.f64 	%fd23, %fd22, %fd20;
	add.f64 	%fd1, %fd13, %fd23;
	cvt.rn.f64.s32 	%fd24, %r14;
	cvt.rn.f64.s32 	%fd25, %r7;
	mul.f64 	%fd26, %fd25, 0d3FE0000000000000;
	sub.f64 	%fd27, %fd24, %fd26;
	mul.f64 	%fd28, %fd17, %fd27;
	div.rn.f64 	%fd29, %fd28, %fd26;
	add.f64 	%fd2, %fd14, %fd29;
	mul.f64 	%fd35, %fd1, %fd1;
	mul.f64 	%fd34, %fd2, %fd2;
	add.f64 	%fd30, %fd35, %fd34;
	setp.gtu.f64 	%p2, %fd30, 0d4010000000000000;
	setp.lt.s32 	%p3, %r8, 1;
	mov.b32 	%r20, 0;
	or.pred  	%p4, %p2, %p3;
	@%p4 bra 	$L__BB0_5;
	mov.b32 	%r19, 0;
	mov.f64 	%fd36, %fd2;
	mov.f64 	%fd37, %fd1;
$L__BB0_3:
	sub.f64 	%fd31, %fd35, %fd34;
	add.f64 	%fd9, %fd1, %fd31;
	add.f64 	%fd32, %fd37, %fd37;
	fma.rn.f64 	%fd36, %fd32, %fd36, %fd2;
	add.s32 	%r19, %r19, 1;
	mul.f64 	%fd35, %fd9, %fd9;
	mul.f64 	%fd34, %fd36, %fd36;
	add.f64 	%fd33, %fd35, %fd34;
	setp.le.f64 	%p5, %fd33, 0d4010000000000000;
	setp.lt.s32 	%p6, %r19, %r8;
	and.pred  	%p7, %p5, %p6;
	mov.f64 	%fd37, %fd9;
	@%p7 bra 	$L__BB0_3;
	mul.lo.s32 	%r20, %r19, 255;
$L__BB0_5:
	div.s32 	%r18, %r20, %r8;
	cvt.s64.s32 	%rd2, %r1;
	cvta.to.global.u64 	%rd3, %rd1;
	add.s64 	%rd4, %rd3, %rd2;
	st.global.u8 	[%rd4], %r18;
$L__BB0_6:
	ret;

}


// ===== COMPILED SASS (sm_100) =====

	.target	sm_100

	.elftype	@"ET_EXEC"


//--------------------- .note.nv.tkinfo           --------------------------
	.section	.note.nv.tkinfo,"",@"SHT_NOTE"
	.sectionflags	@"SHF_NOTE_NV_TKINFO"
	.tkinfo
        /*0018*/ 	.word	0x00000002
        /*0030*/ 	.string	""
        /*0030*/ 	.string	"ptxas"
        /*0030*/ 	.string	"Cuda compilation tools, release 13.0, V13.0.88"
        /*0030*/ 	.string	"Build cuda_13.0.r13.0/compiler.36424714_0"
        /*0030*/ 	.string	"-arch sm_100 -m 64 "



//--------------------- .note.nv.cuinfo           --------------------------
	.section	.note.nv.cuinfo,"",@"SHT_NOTE"
	.sectionflags	@"SHF_NOTE_NV_CUINFO"
        /*0018*/ 	.short	0x0002
        /*001a*/ 	.short	0x0064
        /*001c*/ 	.short	0x0082
	.zero		2


//--------------------- .nv.info                  --------------------------
	.section	.nv.info,"",@"SHT_CUDA_INFO"
	.align	4


	//----- nvinfo : EIATTR_REGCOUNT
	.align		4
        /*0000*/ 	.byte	0x04, 0x2f
        /*0002*/ 	.short	(.L_1 - .L_0)
	.align		4
.L_0:
        /*0004*/ 	.word	index@(_Z18compute_mandelbrotPhdddiii)
        /*0008*/ 	.word	0x0000001e


	//----- nvinfo : EIATTR_FRAME_SIZE
	.align		4
.L_1:
        /*000c*/ 	.byte	0x04, 0x11
        /*000e*/ 	.short	(.L_3 - .L_2)
	.align		4
.L_2:
        /*0010*/ 	.word	index@($__internal_0_$__cuda_sm20_div_rn_f64_full)
        /*0014*/ 	.word	0x00000000


	//----- nvinfo : EIATTR_FRAME_SIZE
	.align		4
.L_3:
        /*0018*/ 	.byte	0x04, 0x11
        /*001a*/ 	.short	(.L_5 - .L_4)
	.align		4
.L_4:
        /*001c*/ 	.word	index@(_Z18compute_mandelbrotPhdddiii)
        /*0020*/ 	.word	0x00000000


	//----- nvinfo : EIATTR_MIN_STACK_SIZE
	.align		4
.L_5:
        /*0024*/ 	.byte	0x04, 0x12
        /*0026*/ 	.short	(.L_7 - .L_6)
	.align		4
.L_6:
        /*0028*/ 	.word	index@(_Z18compute_mandelbrotPhdddiii)
        /*002c*/ 	.word	0x00000000
.L_7:


//--------------------- .nv.compat                --------------------------
	.section	.nv.compat,"",@"SHT_CUDA_COMPAT_INFO"
	.align	4
        /*0000*/ 	.byte	0x02, 0x09, 0x00, 0x00, 0x02, 0x02, 0x01, 0x00, 0x02, 0x05, 0x05, 0x00, 0x03, 0x07, 0x01, 0x01
        /*0010*/ 	.byte	0x02, 0x03, 0x00, 0x00, 0x02, 0x06, 0x01, 0x00, 0x04, 0x0b, 0x08, 0x00, 0x01, 0x00, 0x00, 0x00
        /*0020*/ 	.byte	0x00, 0x00, 0x00, 0x00


//--------------------- .nv.info._Z18compute_mandelbrotPhdddiii --------------------------
	.section	.nv.info._Z18compute_mandelbrotPhdddiii,"",@"SHT_CUDA_INFO"
	.sectionflags	@""
	.align	4


	//----- nvinfo : EIATTR_CUDA_API_VERSION
	.align		4
        /*0000*/ 	.byte	0x04, 0x37
        /*0002*/ 	.short	(.L_9 - .L_8)
.L_8:
        /*0004*/ 	.word	0x00000082


	//----- nvinfo : EIATTR_KPARAM_INFO
	.align		4
.L_9:
        /*0008*/ 	.byte	0x04, 0x17
        /*000a*/ 	.short	(.L_11 - .L_10)
.L_10:
        /*000c*/ 	.word	0x00000000
        /*0010*/ 	.short	0x0006
        /*0012*/ 	.short	0x0028
        /*0014*/ 	.byte	0x00, 0xf0, 0x11, 0x00


	//----- nvinfo : EIATTR_KPARAM_INFO
	.align		4
.L_11:
        /*0018*/ 	.byte	0x04, 0x17
        /*001a*/ 	.short	(.L_13 - .L_12)
.L_12:
        /*001c*/ 	.word	0x00000000
        /*0020*/ 	.short	0x0005
        /*0022*/ 	.short	0x0024
        /*0024*/ 	.byte	0x00, 0xf0, 0x11, 0x00


	//----- nvinfo : EIATTR_KPARAM_INFO
	.align		4
.L_13:
        /*0028*/ 	.byte	0x04, 0x17
        /*002a*/ 	.short	(.L_15 - .L_14)
.L_14:
        /*002c*/ 	.word	0x00000000
        /*0030*/ 	.short	0x0004
        /*0032*/ 	.short	0x0020
        /*0034*/ 	.byte	0x00, 0xf0, 0x11, 0x00


	//----- nvinfo : EIATTR_KPARAM_INFO
	.align		4
.L_15:
        /*0038*/ 	.byte	0x04, 0x17
        /*003a*/ 	.short	(.L_17 - .L_16)
.L_16:
        /*003c*/ 	.word	0x00000000
        /*0040*/ 	.short	0x0003
        /*0042*/ 	.short	0x0018
        /*0044*/ 	.byte	0x00, 0xf0, 0x21, 0x00


	//----- nvinfo : EIATTR_KPARAM_INFO
	.align		4
.L_17:
        /*0048*/ 	.byte	0x04, 0x17
        /*004a*/ 	.short	(.L_19 - .L_18)
.L_18:
        /*004c*/ 	.word	0x00000000
        /*0050*/ 	.short	0x0002
        /*0052*/ 	.short	0x0010
        /*0054*/ 	.byte	0x00, 0xf0, 0x21, 0x00


	//----- nvinfo : EIATTR_KPARAM_INFO
	.align		4
.L_19:
        /*0058*/ 	.byte	0x04, 0x17
        /*005a*/ 	.short	(.L_21 - .L_20)
.L_20:
        /*005c*/ 	.word	0x00000000
        /*0060*/ 	.short	0x0001
        /*0062*/ 	.short	0x0008
        /*0064*/ 	.byte	0x00, 0xf0, 0x21, 0x00


	//----- nvinfo : EIATTR_KPARAM_INFO
	.align		4
.L_21:
        /*0068*/ 	.byte	0x04, 0x17
        /*006a*/ 	.short	(.L_23 - .L_22)
.L_22:
        /*006c*/ 	.word	0x00000000
        /*0070*/ 	.short	0x0000
        /*0072*/ 	.short	0x0000
        /*0074*/ 	.byte	0x00, 0xf5, 0x21, 0x00


	//----- nvinfo : EIATTR_SPARSE_MMA_MASK
	.align		4
.L_23:
        /*0078*/ 	.byte	0x03, 0x50
        /*007a*/ 	.short	0x0000


	//----- nvinfo : EIATTR_MAXREG_COUNT
	.align		4
        /*007c*/ 	.byte	0x03, 0x1b
        /*007e*/ 	.short	0x00ff


	//----- nvinfo : EIATTR_MERCURY_ISA_VERSION
	.align		4
        /*0080*/ 	.byte	0x03, 0x5f
        /*0082*/ 	.short	0x0101


	//----- nvinfo : EIATTR_VRC_CTA_INIT_COUNT
	.align		4
        /*0084*/ 	.byte	0x02, 0x4a
	.zero		1
	.zero		1


	//----- nvinfo : EIATTR_EXIT_INSTR_OFFSETS
	.align		4
        /*0088*/ 	.byte	0x04, 0x1c
        /*008a*/ 	.short	(.L_25 - .L_24)


	//   ....[0]....
.L_24:
        /*008c*/ 	.word	0x00000080


	//   ....[1]....
        /*0090*/ 	.word	0x00000ad0


	//----- nvinfo : EIATTR_CRS_STACK_SIZE
	.align		4
.L_25:
        /*0094*/ 	.byte	0x04, 0x1e
        /*0096*/ 	.short	(.L_27 - .L_26)
.L_26:
        /*0098*/ 	.word	0x00000000


	//----- nvinfo : EIATTR_CBANK_PARAM_SIZE
	.align		4
.L_27:
        /*009c*/ 	.byte	0x03, 0x19
        /*009e*/ 	.short	0x002c


	//----- nvinfo : EIATTR_PARAM_CBANK
	.align		4
        /*00a0*/ 	.byte	0x04, 0x0a
        /*00a2*/ 	.short	(.L_29 - .L_28)
	.align		4
.L_28:
        /*00a4*/ 	.word	index@(.nv.constant0._Z18compute_mandelbrotPhdddiii)
        /*00a8*/ 	.short	0x0380
        /*00aa*/ 	.short	0x002c


	//----- nvinfo : EIATTR_SW_WAR
	.align		4
.L_29:
        /*00ac*/ 	.byte	0x04, 0x36
        /*00ae*/ 	.short	(.L_31 - .L_30)
.L_30:
        /*00b0*/ 	.word	0x00000008
.L_31:


//--------------------- .nv.callgraph             --------------------------
	.section	.nv.callgraph,"",@"SHT_CUDA_CALLGRAPH"
	.align	4
	.sectionentsize	8
	.align		4
        /*0000*/ 	.word	0x00000000
	.align		4
        /*0004*/ 	.word	0xffffffff
	.align		4
        /*0008*/ 	.word	0x00000000
	.align		4
        /*000c*/ 	.word	0xfffffffe
	.align		4
        /*0010*/ 	.word	0x00000000
	.align		4
        /*0014*/ 	.word	0xfffffffd
	.align		4
        /*0018*/ 	.word	0x00000000
	.align		4
        /*001c*/ 	.word	0xfffffffc


//--------------------- .text._Z18compute_mandelbrotPhdddiii --------------------------
	.section	.text._Z18compute_mandelbrotPhdddiii,"ax",@progbits
	.align	128
        .global         _Z18compute_mandelbrotPhdddiii
        .type           _Z18compute_mandelbrotPhdddiii,@function
        .size           _Z18compute_mandelbrotPhdddiii,(.L_x_15 - _Z18compute_mandelbrotPhdddiii)
        .other          _Z18compute_mandelbrotPhdddiii,@"STO_CUDA_ENTRY STV_DEFAULT"
_Z18compute_mandelbrotPhdddiii:
.text._Z18compute_mandelbrotPhdddiii:
[----:B------:R-:W-:Y:S01]  /*0000*/  LDC R1, c[0x0][0x37c] ;  /* 0x0000df00ff017b82 */ /* 0x000fe20000000800 */
[----:B------:R-:W0:Y:S07]  /*0010*/  S2R R0, SR_TID.X ;  /* 0x0000000000007919 */ /* 0x000e2e0000002100 */
[----:B------:R-:W0:Y:S08]  /*0020*/  S2UR UR4, SR_CTAID.X ;  /* 0x00000000000479c3 */ /* 0x000e300000002500 */
[----:B------:R-:W0:Y:S08]  /*0030*/  LDC R13, c[0x0][0x360] ;  /* 0x0000d800ff0d7b82 */ /* 0x000e300000000800 */
[----:B------:R-:W1:Y:S01]  /*0040*/  LDC.64 R14, c[0x0][0x3a0] ;  /* 0x0000e800ff0e7b82 */ /* 0x000e620000000a00 */
[----:B0-----:R-:W-:-:S02]  /*0050*/  IMAD R13, R13, UR4, R0 ;  /* 0x000000040d0d7c24 */ /* 0x001fc4000f8e0200 */
[----:B-1----:R-:W-:-:S05]  /*0060*/  IMAD R0, R15, R14, RZ ;  /* 0x0000000e0f007224 */ /* 0x002fca00078e02ff */
[----:B------:R-:W-:-:S13]  /*0070*/  ISETP.GE.AND P0, PT, R13, R0, PT ;  /* 0x000000000d00720c */ /* 0x000fda0003f06270 */
[----:B------:R-:W-:Y:S05]  /*0080*/  @P0 EXIT ;  /* 0x000000000000094d */ /* 0x000fea0003800000 */
[----:B------:R-:W-:Y:S01]  /*0090*/  IABS R0, R14 ;  /* 0x0000000e00007213 */ /* 0x000fe20000000000 */
[----:B------:R-:W0:Y:S01]  /*00a0*/  LDCU UR4, c[0x0][0x39c] ;  /* 0x00007380ff0477ac */ /* 0x000e220008000800 */
[----:B------:R-:W1:Y:S01]  /*00b0*/  LDC.64 R2, c[0x0][0x398] ;  /* 0x0000e600ff027b82 */ /* 0x000e620000000a00 */
[----:B------:R-:W-:Y:S01]  /*00c0*/  IMAD.MOV.U32 R4, RZ, RZ, 0x1 ;  /* 0x00000001ff047424 */ /* 0x000fe200078e00ff */
[----:B------:R-:W2:Y:S01]  /*00d0*/  I2F.RP R10, R0 ;  /* 0x00000000000a7306 */ /* 0x000ea20000209400 */
[----:B------:R-:W-:-:S07]  /*00e0*/  IABS R15, R13 ;  /* 0x0000000d000f7213 */ /* 0x000fce0000000000 */
[----:B--2---:R-:W2:Y:S08]  /*00f0*/  MUFU.RCP R10, R10 ;  /* 0x0000000a000a7308 */ /* 0x004eb00000001000 */
[----:B0-----:R-:W1:Y:S01]  /*0100*/  MUFU.RCP64H R5, UR4 ;  /* 0x0000000400057d08 */ /* 0x001e620008001800 */
[----:B--2---:R-:W-:-:S07]  /*0110*/  VIADD R8, R10, 0xffffffe ;  /* 0x0ffffffe0a087836 */ /* 0x004fce0000000000 */
[----:B------:R0:W2:Y:S01]  /*0120*/  F2I.FTZ.U32.TRUNC.NTZ R9, R8 ;  /* 0x0000000800097305 */ /* 0x0000a2000021f000 */
[----:B-1----:R-:W-:Y:S01]  /*0130*/  DFMA R6, R4, -R2, 1 ;  /* 0x3ff000000406742b */ /* 0x002fe20000000802 */
[----:B0-----:R-:W-:-:S07]  /*0140*/  IMAD.MOV.U32 R8, RZ, RZ, RZ ;  /* 0x000000ffff087224 */ /* 0x001fce00078e00ff */
[----:B------:R-:W-:Y:S01]  /*0150*/  DFMA R6, R6, R6, R6 ;  /* 0x000000060606722b */ /* 0x000fe20000000006 */
[----:B--2---:R-:W-:-:S04]  /*0160*/  IMAD.MOV R11, RZ, RZ, -R9 ;  /* 0x000000ffff0b7224 */ /* 0x004fc800078e0a09 */
[----:B------:R-:W-:-:S03]  /*0170*/  IMAD R11, R11, R0, RZ ;  /* 0x000000000b0b7224 */ /* 0x000fc600078e02ff */
[----:B------:R-:W-:Y:S01]  /*0180*/  DFMA R6, R4, R6, R4 ;  /* 0x000000060406722b */ /* 0x000fe20000000004 */
[----:B------:R-:W-:-:S07]  /*0190*/  IMAD.HI.U32 R8, R9, R11, R8 ;  /* 0x0000000b09087227 */ /* 0x000fce00078e0008 */
[----:B------:R-:W-:Y:S01]  /*01a0*/  DFMA R4, R6, -R2, 1 ;  /* 0x3ff000000604742b */ /* 0x000fe20000000802 */
[----:B------:R-:W-:-:S04]  /*01b0*/  IMAD.HI.U32 R8, R8, R15, RZ ;  /* 0x0000000f08087227 */ /* 0x000fc800078e00ff */
[----:B------:R-:W-:-:S03]  /*01c0*/  IMAD.MOV R9, RZ, RZ, -R8 ;  /* 0x000000ffff097224 */ /* 0x000fc600078e0a08 */
[----:B------:R-:W-:Y:S01]  /*01d0*/  DFMA R4, R6, R4, R6 ;  /* 0x000000040604722b */ /* 0x000fe20000000006 */
[----:B------:R-:W-:-:S05]  /*01e0*/  IMAD R9, R0, R9, R15 ;  /* 0x0000000900097224 */ /* 0x000fca00078e020f */
[----:B------:R-:W-:Y:S02]  /*01f0*/  ISETP.GT.U32.AND P1, PT, R0, R9, PT ;  /* 0x000000090000720c */ /* 0x000fe40003f24070 */
[----:B------:R-:W-:-:S08]  /*0200*/  DMUL R6, R4, 1.5 ;  /* 0x3ff8000004067828 */ /* 0x000fd00000000000 */
[----:B------:R-:W-:-:S03]  /*0210*/  DFMA R2, R6, -R2, 1.5 ;  /* 0x3ff800000602742b */ /* 0x000fc60000000802 */
[----:B------:R-:W-:Y:S02]  /*0220*/  @!P1 IMAD.IADD R9, R9, 0x1, -R0 ;  /* 0x0000000109099824 */ /* 0x000fe400078e0a00 */
[----:B------:R-:W-:Y:S01]  /*0230*/  @!P1 VIADD R8, R8, 0x1 ;  /* 0x0000000108089836 */ /* 0x000fe20000000000 */
[----:B------:R-:W-:Y:S02]  /*0240*/  ISETP.NE.AND P1, PT, R14, RZ, PT ;  /* 0x000000ff0e00720c */ /* 0x000fe40003f25270 */
[----:B------:R-:W-:Y:S01]  /*0250*/  ISETP.GE.U32.AND P0, PT, R9, R0, PT ;  /* 0x000000000900720c */ /* 0x000fe20003f06070 */
[----:B------:R-:W-:Y:S01]  /*0260*/  DFMA R2, R4, R2, R6 ;  /* 0x000000020402722b */ /* 0x000fe20000000006 */
[----:B------:R-:W-:-:S04]  /*0270*/  LOP3.LUT R0, R13, R14, RZ, 0x3c, !PT ;  /* 0x0000000e0d007212 */ /* 0x000fc800078e3cff */
[----:B------:R-:W-:-:S05]  /*0280*/  ISETP.GE.AND P2, PT, R0, RZ, PT ;  /* 0x000000ff0000720c */ /* 0x000fca0003f46270 */
[----:B------:R-:W-:Y:S02]  /*0290*/  FFMA R4, RZ, UR4, R3 ;  /* 0x00000004ff047c23 */ /* 0x000fe40008000003 */
[----:B------:R-:W-:-:S03]  /*02a0*/  @P0 VIADD R8, R8, 0x1 ;  /* 0x0000000108080836 */ /* 0x000fc60000000000 */
[----:B------:R-:W-:Y:S01]  /*02b0*/  FSETP.GT.AND P0, PT, |R4|, 1.469367938527859385e-39, PT ;  /* 0x001000000400780b */ /* 0x000fe20003f04200 */
[----:B------:R-:W-:-:S05]  /*02c0*/  IMAD.MOV.U32 R0, RZ, RZ, R8 ;  /* 0x000000ffff007224 */ /* 0x000fca00078e0008 */
[----:B------:R-:W-:Y:S02]  /*02d0*/  @!P2 IADD3 R0, PT, PT, -R0, RZ, RZ ;  /* 0x000000ff0000a210 */ /* 0x000fe40007ffe1ff */
[----:B------:R-:W-:-:S05]  /*02e0*/  @!P1 LOP3.LUT R0, RZ, R14, RZ, 0x33, !PT ;  /* 0x0000000eff009212 */ /* 0x000fca00078e33ff */
[----:B------:R-:W-:-:S04]  /*02f0*/  IMAD.MOV R4, RZ, RZ, -R0 ;  /* 0x000000ffff047224 */ /* 0x000fc800078e0a00 */
[----:B------:R-:W-:Y:S01]  /*0300*/  IMAD R14, R14, R4, R13 ;  /* 0x000000040e0e7224 */ /* 0x000fe200078e020d */
[----:B------:R-:W-:Y:S06]  /*0310*/  @P0 BRA `(.L_x_0) ;  /* 0x0000000000240947 */ /* 0x000fec0003800000 */
[----:B------:R-:W0:Y:S01]  /*0320*/  LDCU.64 UR4, c[0x0][0x398] ;  /* 0x00007300ff0477ac */ /* 0x000e220008000a00 */
[----:B------:R-:W-:Y:S01]  /*0330*/  IMAD.MOV.U32 R16, RZ, RZ, RZ ;  /* 0x000000ffff107224 */ /* 0x000fe200078e00ff */
[----:B------:R-:W-:Y:S01]  /*0340*/  MOV R12, 0x390 ;  /* 0x00000390000c7802 */ /* 0x000fe20000000f00 */
[----:B------:R-:W-:Y:S02]  /*0350*/  IMAD.MOV.U32 R17, RZ, RZ, 0x3ff80000 ;  /* 0x3ff80000ff117424 */ /* 0x000fe400078e00ff */
[----:B0-----:R-:W-:Y:S02]  /*0360*/  IMAD.U32 R6, RZ, RZ, UR4 ;  /* 0x00000004ff067e24 */ /* 0x001fe4000f8e00ff */
[----:B------:R-:W-:-:S07]  /*0370*/  IMAD.U32 R7, RZ, RZ, UR5 ;  /* 0x00000005ff077e24 */ /* 0x000fce000f8e00ff */
[----:B------:R-:W-:Y:S05]  /*0380*/  CALL.REL.NOINC `($__internal_0_$__cuda_sm20_div_rn_f64_full) ;  /* 0x0000000400d47944 */ /* 0x000fea0003c00000 */
[----:B------:R-:W-:Y:S02]  /*0390*/  IMAD.MOV.U32 R2, RZ, RZ, R16 ;  /* 0x000000ffff027224 */ /* 0x000fe400078e0010 */
[----:B------:R-:W-:-:S07]  /*03a0*/  IMAD.MOV.U32 R3, RZ, RZ, R17 ;  /* 0x000000ffff037224 */ /* 0x000fce00078e0011 */
.L_x_0:
[----:B------:R-:W0:Y:S01]  /*03b0*/  LDCU UR4, c[0x0][0x3a0] ;  /* 0x00007400ff0477ac */ /* 0x000e220008000800 */
[----:B------:R-:W-:Y:S01]  /*03c0*/  MOV R4, 0x1 ;  /* 0x0000000100047802 */ /* 0x000fe20000000f00 */
[----:B------:R-:W-:Y:S01]  /*03d0*/  I2F.F64 R14, R14 ;  /* 0x0000000e000e7312 */ /* 0x000fe20000201c00 */
[----:B------:R-:W-:Y:S07]  /*03e0*/  BSSY.RECONVERGENT B0, `(.L_x_1) ;  /* 0x0000016000007945 */ /* 0x000fee0003800200 */
[----:B0-----:R-:W0:Y:S02]  /*03f0*/  I2F.F64 R6, UR4 ;  /* 0x0000000400067d12 */ /* 0x001e240008201c00 */
[----:B0-----:R-:W-:-:S06]  /*0400*/  DMUL R6, R6, 0.5 ;  /* 0x3fe0000006067828 */ /* 0x001fcc0000000000 */
[----:B------:R-:W0:Y:S02]  /*0410*/  MUFU.RCP64H R5, R7 ;  /* 0x0000000700057308 */ /* 0x000e240000001800 */
[----:B0-----:R-:W-:-:S08]  /*0420*/  DFMA R8, -R6, R4, 1 ;  /* 0x3ff000000608742b */ /* 0x001fd00000000104 */
[----:B------:R-:W-:-:S08]  /*0430*/  DFMA R8, R8, R8, R8 ;  /* 0x000000080808722b */ /* 0x000fd00000000008 */
[----:B------:R-:W-:Y:S02]  /*0440*/  DFMA R8, R4, R8, R4 ;  /* 0x000000080408722b */ /* 0x000fe40000000004 */
[----:B------:R-:W-:-:S06]  /*0450*/  DADD R4, R14, -R6 ;  /* 0x000000000e047229 */ /* 0x000fcc0000000806 */
[----:B------:R-:W-:Y:S02]  /*0460*/  DFMA R10, -R6, R8, 1 ;  /* 0x3ff00000060a742b */ /* 0x000fe40000000108 */
[----:B------:R-:W-:-:S06]  /*0470*/  DMUL R16, R4, R2 ;  /* 0x0000000204107228 */ /* 0x000fcc0000000000 */
[----:B------:R-:W-:-:S04]  /*0480*/  DFMA R10, R8, R10, R8 ;  /* 0x0000000a080a722b */ /* 0x000fc80000000008 */
[----:B------:R-:W-:-:S04]  /*0490*/  FSETP.GEU.AND P1, PT, |R17|, 6.5827683646048100446e-37, PT ;  /* 0x036000001100780b */ /* 0x000fc80003f2e200 */
[----:B------:R-:W-:-:S08]  /*04a0*/  DMUL R4, R16, R10 ;  /* 0x0000000a10047228 */ /* 0x000fd00000000000 */
[----:B------:R-:W-:-:S08]  /*04b0*/  DFMA R8, -R6, R4, R16 ;  /* 0x000000040608722b */ /* 0x000fd00000000110 */
[----:B------:R-:W-:-:S10]  /*04c0*/  DFMA R4, R10, R8, R4 ;  /* 0x000000080a04722b */ /* 0x000fd40000000004 */
[----:B------:R-:W-:-:S05]  /*04d0*/  FFMA R8, RZ, R7, R5 ;  /* 0x00000007ff087223 */ /* 0x000fca0000000005 */
[----:B------:R-:W-:-:S13]  /*04e0*/  FSETP.GT.AND P0, PT, |R8|, 1.469367938527859385e-39, PT ;  /* 0x001000000800780b */ /* 0x000fda0003f04200 */
[----:B------:R-:W-:Y:S05]  /*04f0*/  @P0 BRA P1, `(.L_x_2) ;  /* 0x0000000000100947 */ /* 0x000fea0000800000 */
[----:B------:R-:W-:-:S07]  /*0500*/  MOV R12, 0x520 ;  /* 0x00000520000c7802 */ /* 0x000fce0000000f00 */
[----:B------:R-:W-:Y:S05]  /*0510*/  CALL.REL.NOINC `($__internal_0_$__cuda_sm20_div_rn_f64_full) ;  /* 0x0000000400707944 */ /* 0x000fea0003c00000 */
[----:B------:R-:W-:Y:S02]  /*0520*/  IMAD.MOV.U32 R4, RZ, RZ, R16 ;  /* 0x000000ffff047224 */ /* 0x000fe400078e0010 */
[----:B------:R-:W-:-:S07]  /*0530*/  IMAD.MOV.U32 R5, RZ, RZ, R17 ;  /* 0x000000ffff057224 */ /* 0x000fce00078e0011 */
.L_x_2:
[----:B------:R-:W-:Y:S05]  /*0540*/  BSYNC.RECONVERGENT B0 ;  /* 0x0000000000007941 */ /* 0x000fea0003800200 */
.L_x_1:
[----:B------:R-:W0:Y:S01]  /*0550*/  LDCU UR4, c[0x0][0x3a4] ;  /* 0x00007480ff0477ac */ /* 0x000e220008000800 */
[----:B------:R-:W-:Y:S01]  /*0560*/  IMAD.MOV.U32 R10, RZ, RZ, 0x1 ;  /* 0x00000001ff0a7424 */ /* 0x000fe200078e00ff */
[----:B------:R-:W-:Y:S01]  /*0570*/  I2F.F64 R8, R0 ;  /* 0x0000000000087312 */ /* 0x000fe20000201c00 */
[----:B------:R-:W-:Y:S07]  /*0580*/  BSSY.RECONVERGENT B0, `(.L_x_3) ;  /* 0x0000018000007945 */ /* 0x000fee0003800200 */
[----:B0-----:R-:W0:Y:S01]  /*0590*/  I2F.F64 R6, UR4 ;  /* 0x0000000400067d12 */ /* 0x001e220008201c00 */
[----:B------:R-:W1:Y:S01]  /*05a0*/  LDCU.64 UR4, c[0x0][0x388] ;  /* 0x00007100ff0477ac */ /* 0x000e620008000a00 */
[----:B0-----:R-:W-:-:S06]  /*05b0*/  DMUL R6, R6, 0.5 ;  /* 0x3fe0000006067828 */ /* 0x001fcc0000000000 */
[----:B------:R-:W0:Y:S02]  /*05c0*/  MUFU.RCP64H R11, R7 ;  /* 0x00000007000b7308 */ /* 0x000e240000001800 */
[----:B------:R-:W-:-:S08]  /*05d0*/  DADD R8, R8, -R6 ;  /* 0x0000000008087229 */ /* 0x000fd00000000806 */
[----:B------:R-:W-:Y:S02]  /*05e0*/  DMUL R16, R8, R2 ;  /* 0x0000000208107228 */ /* 0x000fe40000000000 */
[----:B0-----:R-:W-:-:S08]  /*05f0*/  DFMA R14, -R6, R10, 1 ;  /* 0x3ff00000060e742b */ /* 0x001fd0000000010a */
[----:B------:R-:W-:Y:S01]  /*0600*/  FSETP.GEU.AND P1, PT, |R17|, 6.5827683646048100446e-37, PT ;  /* 0x036000001100780b */ /* 0x000fe20003f2e200 */
[----:B------:R-:W-:-:S08]  /*0610*/  DFMA R14, R14, R14, R14 ;  /* 0x0000000e0e0e722b */ /* 0x000fd0000000000e */
[----:B------:R-:W-:-:S08]  /*0620*/  DFMA R14, R10, R14, R10 ;  /* 0x0000000e0a0e722b */ /* 0x000fd0000000000a */
[----:B------:R-:W-:-:S08]  /*0630*/  DFMA R10, -R6, R14, 1 ;  /* 0x3ff00000060a742b */ /* 0x000fd0000000010e */
[----:B------:R-:W-:Y:S02]  /*0640*/  DFMA R10, R14, R10, R14 ;  /* 0x0000000a0e0a722b */ /* 0x000fe4000000000e */
[----:B-1----:R-:W-:-:S06]  /*0650*/  DADD R14, R4, UR4 ;  /* 0x00000004040e7e29 */ /* 0x002fcc0008000000 */
        /* <DEDUP_REMOVED lines=10> */
.L_x_4:
[----:B------:R-:W-:Y:S05]  /*0700*/  BSYNC.RECONVERGENT B0 ;  /* 0x0000000000007941 */ /* 0x000fea0003800200 */
.L_x_3:
[----:B------:R-:W0:Y:S01]  /*0710*/  LDCU.64 UR4, c[0x0][0x390] ;  /* 0x00007200ff0477ac */ /* 0x000e220008000a00 */
[----:B------:R-:W1:Y:S01]  /*0720*/  LDC R0, c[0x0][0x3a8] ;  /* 0x0000ea00ff007b82 */ /* 0x000e620000000800 */
[----:B------:R-:W-:Y:S01]  /*0730*/  DMUL R4, R14, R14 ;  /* 0x0000000e0e047228 */ /* 0x000fe20000000000 */
[----:B------:R-:W-:Y:S01]  /*0740*/  BSSY.RECONVERGENT B0, `(.L_x_5) ;  /* 0x000001b000007945 */ /* 0x000fe20003800200 */
[----:B0-----:R-:W-:Y:S01]  /*0750*/  DADD R2, R2, UR4 ;  /* 0x0000000402027e29 */ /* 0x001fe20008000000 */
[----:B-1----:R-:W-:-:S07]  /*0760*/  ISETP.GE.AND P0, PT, R0, 0x1, PT ;  /* 0x000000010000780c */ /* 0x002fce0003f06270 */
[----:B------:R-:W-:-:S08]  /*0770*/  DMUL R6, R2, R2 ;  /* 0x0000000202067228 */ /* 0x000fd00000000000 */
[----:B------:R-:W-:-:S08]  /*0780*/  DADD R8, R4, R6 ;  /* 0x0000000004087229 */ /* 0x000fd00000000006 */
[----:B------:R-:W-:Y:S01]  /*0790*/  DSETP.GTU.OR P0, PT, R8, 4, !P0 ;  /* 0x401000000800742a */ /* 0x000fe2000470c400 */
[----:B------:R-:W-:-:S13]  /*07a0*/  IMAD.MOV.U32 R9, RZ, RZ, RZ ;  /* 0x000000ffff097224 */ /* 0x000fda00078e00ff */
[----:B------:R-:W-:Y:S05]  /*07b0*/  @P0 BRA `(.L_x_6) ;  /* 0x00000000004c0947 */ /* 0x000fea0003800000 */
[----:B------:R-:W-:Y:S01]  /*07c0*/  BSSY.RECONVERGENT B1, `(.L_x_7) ;  /* 0x0000011000017945 */ /* 0x000fe20003800200 */
[----:B------:R-:W-:Y:S01]  /*07d0*/  IMAD.MOV.U32 R17, RZ, RZ, RZ ;  /* 0x000000ffff117224 */ /* 0x000fe200078e00ff */
[----:B------:R-:W-:Y:S01]  /*07e0*/  MOV R8, R2 ;  /* 0x0000000200087202 */ /* 0x000fe20000000f00 */
[----:B------:R-:W-:Y:S02]  /*07f0*/  IMAD.MOV.U32 R9, RZ, RZ, R3 ;  /* 0x000000ffff097224 */ /* 0x000fe400078e0003 */
[----:B------:R-:W-:Y:S02]  /*0800*/  IMAD.MOV.U32 R10, RZ, RZ, R14 ;  /* 0x000000ffff0a7224 */ /* 0x000fe400078e000e */
[----:B------:R-:W-:-:S07]  /*0810*/  IMAD.MOV.U32 R11, RZ, RZ, R15 ;  /* 0x000000ffff0b7224 */ /* 0x000fce00078e000f */
.L_x_8:
[----:B------:R-:W-:Y:S01]  /*0820*/  DADD R4, -R6, R4 ;  /* 0x0000000006047229 */ /* 0x000fe20000000104 */
[----:B------:R-:W-:Y:S01]  /*0830*/  VIADD R17, R17, 0x1 ;  /* 0x0000000111117836 */ /* 0x000fe20000000000 */
[----:B------:R-:W-:-:S04]  /*0840*/  DADD R6, R10, R10 ;  /* 0x000000000a067229 */ /* 0x000fc8000000000a */
[----:B------:R-:W-:Y:S02]  /*0850*/  ISETP.GE.AND P0, PT, R17, R0, PT ;  /* 0x000000001100720c */ /* 0x000fe40003f06270 */
[----:B------:R-:W-:Y:S02]  /*0860*/  DADD R10, R14, R4 ;  /* 0x000000000e0a7229 */ /* 0x000fe40000000004 */
[----:B------:R-:W-:-:S06]  /*0870*/  DFMA R8, R6, R8, R2 ;  /* 0x000000080608722b */ /* 0x000fcc0000000002 */
[----:B------:R-:W-:Y:S02]  /*0880*/  DMUL R4, R10, R10 ;  /* 0x0000000a0a047228 */ /* 0x000fe40000000000 */
[----:B------:R-:W-:-:S08]  /*0890*/  DMUL R6, R8, R8 ;  /* 0x0000000808067228 */ /* 0x000fd00000000000 */
[----:B------:R-:W-:-:S08]  /*08a0*/  DADD R18, R4, R6 ;  /* 0x0000000004127229 */ /* 0x000fd00000000006 */
[----:B------:R-:W-:-:S14]  /*08b0*/  DSETP.LE.AND P1, PT, R18, 4, PT ;  /* 0x401000001200742a */ /* 0x000fdc0003f23000 */
[----:B------:R-:W-:Y:S05]  /*08c0*/  @!P0 BRA P1, `(.L_x_8) ;  /* 0xfffffffc00d48947 */ /* 0x000fea000083ffff */
[----:B------:R-:W-:Y:S05]  /*08d0*/  BSYNC.RECONVERGENT B1 ;  /* 0x0000000000017941 */ /* 0x000fea0003800200 */
.L_x_7:
[----:B------:R-:W-:-:S07]  /*08e0*/  IMAD R9, R17, 0xff, RZ ;  /* 0x000000ff11097824 */ /* 0x000fce00078e02ff */
.L_x_6:
[----:B------:R-:W-:Y:S05]  /*08f0*/  BSYNC.RECONVERGENT B0 ;  /* 0x0000000000007941 */ /* 0x000fea0003800200 */
.L_x_5:
[----:B------:R-:W-:Y:S01]  /*0900*/  IABS R5, R0 ;  /* 0x0000000000057213 */ /* 0x000fe20000000000 */
[----:B------:R-:W0:Y:S03]  /*0910*/  LDCU.64 UR6, c[0x0][0x380] ;  /* 0x00007000ff0677ac */ /* 0x000e260008000a00 */
[----:B------:R-:W1:Y:S01]  /*0920*/  I2F.RP R4, R5 ;  /* 0x0000000500047306 */ /* 0x000e620000209400 */
[----:B------:R-:W2:Y:S07]  /*0930*/  LDCU.64 UR4, c[0x0][0x358] ;  /* 0x00006b00ff0477ac */ /* 0x000eae0008000a00 */
[----:B-1----:R-:W1:Y:S02]  /*0940*/  MUFU.RCP R4, R4 ;  /* 0x0000000400047308 */ /* 0x002e640000001000 */
[----:B-1----:R-:W-:-:S06]  /*0950*/  VIADD R2, R4, 0xffffffe ;  /* 0x0ffffffe04027836 */ /* 0x002fcc0000000000 */
[----:B------:R1:W3:Y:S02]  /*0960*/  F2I.FTZ.U32.TRUNC.NTZ R3, R2 ;  /* 0x0000000200037305 */ /* 0x0002e4000021f000 */
[----:B-1----:R-:W-:Y:S02]  /*0970*/  IMAD.MOV.U32 R2, RZ, RZ, RZ ;  /* 0x000000ffff027224 */ /* 0x002fe400078e00ff */
[----:B---3--:R-:W-:-:S04]  /*0980*/  IMAD.MOV R6, RZ, RZ, -R3 ;  /* 0x000000ffff067224 */ /* 0x008fc800078e0a03 */
[----:B------:R-:W-:Y:S01]  /*0990*/  IMAD R7, R6, R5, RZ ;  /* 0x0000000506077224 */ /* 0x000fe200078e02ff */
[----:B------:R-:W-:Y:S02]  /*09a0*/  IABS R6, R9 ;  /* 0x0000000900067213 */ /* 0x000fe40000000000 */
[----:B------:R-:W-:Y:S01]  /*09b0*/  LOP3.LUT R9, R9, R0, RZ, 0x3c, !PT ;  /* 0x0000000009097212 */ /* 0x000fe200078e3cff */
[----:B------:R-:W-:-:S03]  /*09c0*/  IMAD.HI.U32 R3, R3, R7, R2 ;  /* 0x0000000703037227 */ /* 0x000fc600078e0002 */
[----:B------:R-:W-:-:S03]  /*09d0*/  ISETP.GE.AND P0, PT, R9, RZ, PT ;  /* 0x000000ff0900720c */ /* 0x000fc60003f06270 */
[----:B------:R-:W-:-:S05]  /*09e0*/  IMAD.HI.U32 R3, R3, R6, RZ ;  /* 0x0000000603037227 */ /* 0x000fca00078e00ff */
[----:B------:R-:W-:-:S05]  /*09f0*/  IADD3 R4, PT, PT, -R3, RZ, RZ ;  /* 0x000000ff03047210 */ /* 0x000fca0007ffe1ff */
[----:B------:R-:W-:-:S05]  /*0a00*/  IMAD R4, R5, R4, R6 ;  /* 0x0000000405047224 */ /* 0x000fca00078e0206 */
[----:B------:R-:W-:-:S13]  /*0a10*/  ISETP.GT.U32.AND P2, PT, R5, R4, PT ;  /* 0x000000040500720c */ /* 0x000fda0003f44070 */
[----:B------:R-:W-:Y:S02]  /*0a20*/  @!P2 IMAD.IADD R4, R4, 0x1, -R5 ;  /* 0x000000010404a824 */ /* 0x000fe400078e0a05 */
[----:B------:R-:W-:Y:S01]  /*0a30*/  @!P2 VIADD R3, R3, 0x1 ;  /* 0x000000010303a836 */ /* 0x000fe20000000000 */
[----:B------:R-:W-:Y:S02]  /*0a40*/  ISETP.NE.AND P2, PT, R0, RZ, PT ;  /* 0x000000ff0000720c */ /* 0x000fe40003f45270 */
[----:B------:R-:W-:-:S13]  /*0a50*/  ISETP.GE.U32.AND P1, PT, R4, R5, PT ;  /* 0x000000050400720c */ /* 0x000fda0003f26070 */
[----:B------:R-:W-:Y:S01]  /*0a60*/  @P1 VIADD R3, R3, 0x1 ;  /* 0x0000000103031836 */ /* 0x000fe20000000000 */
[----:B0-----:R-:W-:-:S03]  /*0a70*/  IADD3 R2, P1, PT, R13, UR6, RZ ;  /* 0x000000060d027c10 */ /* 0x001fc6000ff3e0ff */
[----:B------:R-:W-:Y:S01]  /*0a80*/  IMAD.MOV.U32 R5, RZ, RZ, R3 ;  /* 0x000000ffff057224 */ /* 0x000fe200078e0003 */
[----:B------:R-:W-:-:S03]  /*0a90*/  LEA.HI.X.SX32 R3, R13, UR7, 0x1, P1 ;  /* 0x000000070d037c11 */ /* 0x000fc600088f0eff */
[----:B------:R-:W-:Y:S01]  /*0aa0*/  @!P0 IMAD.MOV R5, RZ, RZ, -R5 ;  /* 0x000000ffff058224 */ /* 0x000fe200078e0a05 */
[----:B------:R-:W-:-:S05]  /*0ab0*/  @!P2 LOP3.LUT R5, RZ, R0, RZ, 0x33, !PT ;  /* 0x00000000ff05a212 */ /* 0x000fca00078e33ff */
[----:B--2---:R-:W-:Y:S01]  /*0ac0*/  STG.E.U8 desc[UR4][R2.64], R5 ;  /* 0x0000000502007986 */ /* 0x004fe2000c101104 */
[----:B------:R-:W-:Y:S05]  /*0ad0*/  EXIT ;  /* 0x000000000000794d */ /* 0x000fea0003800000 */
        .weak           $__internal_0_$__cuda_sm20_div_rn_f64_full
        .type           $__internal_0_$__cuda_sm20_div_rn_f64_full,@function
        .size           $__internal_0_$__cuda_sm20_div_rn_f64_full,(.L_x_15 - $__internal_0_$__cuda_sm20_div_rn_f64_full)
$__internal_0_$__cuda_sm20_div_rn_f64_full:
[C---:B------:R-:W-:Y:S01]  /*0ae0*/  FSETP.GEU.AND P0, PT, |R7|.reuse, 1.469367938527859385e-39, PT ;  /* 0x001000000700780b */ /* 0x040fe20003f0e200 */
[----:B------:R-:W-:Y:S01]  /*0af0*/  IMAD.MOV.U32 R18, RZ, RZ, 0x1 ;  /* 0x00000001ff127424 */ /* 0x000fe200078e00ff */
[----:B------:R-:W-:Y:S01]  /*0b00*/  LOP3.LUT R4, R7, 0x800fffff, RZ, 0xc0, !PT ;  /* 0x800fffff07047812 */ /* 0x000fe200078ec0ff */
[----:B------:R-:W-:Y:S01]  /*0b10*/  IMAD.MOV.U32 R8, RZ, RZ, R16 ;  /* 0x000000ffff087224 */ /* 0x000fe200078e0010 */
[----:B------:R-:W-:Y:S01]  /*0b20*/  MOV R9, R17 ;  /* 0x0000001100097202 */ /* 0x000fe20000000f00 */
[----:B------:R-:W-:Y:S01]  /*0b30*/  BSSY.RECONVERGENT B1, `(.L_x_9) ;  /* 0x0000054000017945 */ /* 0x000fe20003800200 */
[----:B------:R-:W-:Y:S01]  /*0b40*/  LOP3.LUT R5, R4, 0x3ff00000, RZ, 0xfc, !PT ;  /* 0x3ff0000004057812 */ /* 0x000fe200078efcff */
[----:B------:R-:W-:Y:S01]  /*0b50*/  IMAD.MOV.U32 R4, RZ, RZ, R6 ;  /* 0x000000ffff047224 */ /* 0x000fe200078e0006 */
[C---:B------:R-:W-:Y:S02]  /*0b60*/  FSETP.GEU.AND P2, PT, |R9|.reuse, 1.469367938527859385e-39, PT ;  /* 0x001000000900780b */ /* 0x040fe40003f4e200 */
[----:B------:R-:W-:-:S02]  /*0b70*/  LOP3.LUT R16, R9, 0x7ff00000, RZ, 0xc0, !PT ;  /* 0x7ff0000009107812 */ /* 0x000fc400078ec0ff */
[----:B------:R-:W-:Y:S01]  /*0b80*/  LOP3.LUT R25, R7, 0x7ff00000, RZ, 0xc0, !PT ;  /* 0x7ff0000007197812 */ /* 0x000fe200078ec0ff */
[----:B------:R-:W-:Y:S02]  /*0b90*/  @!P0 DMUL R4, R6, 8.98846567431157953865e+307 ;  /* 0x7fe0000006048828 */ /* 0x000fe40000000000 */
[----:B------:R-:W-:Y:S01]  /*0ba0*/  IMAD.MOV.U32 R24, RZ, RZ, R16 ;  /* 0x000000ffff187224 */ /* 0x000fe200078e0010 */
[----:B------:R-:W-:-:S03]  /*0bb0*/  ISETP.GE.U32.AND P1, PT, R16, R25, PT ;  /* 0x000000191000720c */ /* 0x000fc60003f26070 */
[----:B------:R-:W0:Y:S02]  /*0bc0*/  MUFU.RCP64H R19, R5 ;  /* 0x0000000500137308 */ /* 0x000e240000001800 */
[----:B------:R-:W-:Y:S02]  /*0bd0*/  @!P2 LOP3.LUT R17, R7, 0x7ff00000, RZ, 0xc0, !PT ;  /* 0x7ff000000711a812 */ /* 0x000fe400078ec0ff */
[----:B------:R-:W-:Y:S02]  /*0be0*/  @!P0 LOP3.LUT R25, R5, 0x7ff00000, RZ, 0xc0, !PT ;  /* 0x7ff0000005198812 */ /* 0x000fe400078ec0ff */
[----:B------:R-:W-:Y:S01]  /*0bf0*/  @!P2 ISETP.GE.U32.AND P3, PT, R16, R17, PT ;  /* 0x000000111000a20c */ /* 0x000fe20003f66070 */
[----:B------:R-:W-:Y:S02]  /*0c00*/  IMAD.MOV.U32 R17, RZ, RZ, 0x1ca00000 ;  /* 0x1ca00000ff117424 */ /* 0x000fe400078e00ff */
[----:B------:R-:W-:-:S03]  /*0c10*/  VIADD R27, R25, 0xffffffff ;  /* 0xffffffff191b7836 */ /* 0x000fc60000000000 */
[----:B------:R-:W-:-:S04]  /*0c20*/  @!P2 SEL R21, R17, 0x63400000, !P3 ;  /* 0x634000001115a807 */ /* 0x000fc80005800000 */
[----:B------:R-:W-:Y:S01]  /*0c30*/  @!P2 LOP3.LUT R22, R21, 0x80000000, R9, 0xf8, !PT ;  /* 0x800000001516a812 */ /* 0x000fe200078ef809 */
[----:B0-----:R-:W-:-:S03]  /*0c40*/  DFMA R10, R18, -R4, 1 ;  /* 0x3ff00000120a742b */ /* 0x001fc60000000804 */
[----:B------:R-:W-:Y:S01]  /*0c50*/  @!P2 LOP3.LUT R23, R22, 0x100000, RZ, 0xfc, !PT ;  /* 0x001000001617a812 */ /* 0x000fe200078efcff */
[----:B------:R-:W-:-:S04]  /*0c60*/  @!P2 IMAD.MOV.U32 R22, RZ, RZ, RZ ;  /* 0x000000ffff16a224 */ /* 0x000fc800078e00ff */
[----:B------:R-:W-:-:S08]  /*0c70*/  DFMA R10, R10, R10, R10 ;  /* 0x0000000a0a0a722b */ /* 0x000fd0000000000a */
[----:B------:R-:W-:Y:S01]  /*0c80*/  DFMA R18, R18, R10, R18 ;  /* 0x0000000a1212722b */ /* 0x000fe20000000012 */
[----:B------:R-:W-:Y:S01]  /*0c90*/  SEL R11, R17, 0x63400000, !P1 ;  /* 0x63400000110b7807 */ /* 0x000fe20004800000 */
[----:B------:R-:W-:-:S03]  /*0ca0*/  IMAD.MOV.U32 R10, RZ, RZ, R8 ;  /* 0x000000ffff0a7224 */ /* 0x000fc600078e0008 */
[----:B------:R-:W-:-:S03]  /*0cb0*/  LOP3.LUT R11, R11, 0x800fffff, R9, 0xf8, !PT ;  /* 0x800fffff0b0b7812 */ /* 0x000fc600078ef809 */
[----:B------:R-:W-:-:S03]  /*0cc0*/  DFMA R20, R18, -R4, 1 ;  /* 0x3ff000001214742b */ /* 0x000fc60000000804 */
[----:B------:R-:W-:-:S05]  /*0cd0*/  @!P2 DFMA R10, R10, 2, -R22 ;  /* 0x400000000a0aa82b */ /* 0x000fca0000000816 */
[----:B------:R-:W-:-:S05]  /*0ce0*/  DFMA R20, R18, R20, R18 ;  /* 0x000000141214722b */ /* 0x000fca0000000012 */
[----:B------:R-:W-:-:S03]  /*0cf0*/  @!P2 LOP3.LUT R24, R11, 0x7ff00000, RZ, 0xc0, !PT ;  /* 0x7ff000000b18a812 */ /* 0x000fc600078ec0ff */
[----:B------:R-:W-:Y:S02]  /*0d00*/  DMUL R18, R20, R10 ;  /* 0x0000000a14127228 */ /* 0x000fe40000000000 */
[----:B------:R-:W-:-:S05]  /*0d10*/  VIADD R26, R24, 0xffffffff ;  /* 0xffffffff181a7836 */ /* 0x000fca0000000000 */
[----:B------:R-:W-:Y:S01]  /*0d20*/  ISETP.GT.U32.AND P0, PT, R26, 0x7feffffe, PT ;  /* 0x7feffffe1a00780c */ /* 0x000fe20003f04070 */
[----:B------:R-:W-:-:S03]  /*0d30*/  DFMA R22, R18, -R4, R10 ;  /* 0x800000041216722b */ /* 0x000fc6000000000a */
[----:B------:R-:W-:-:S05]  /*0d40*/  ISETP.GT.U32.OR P0, PT, R27, 0x7feffffe, P0 ;  /* 0x7feffffe1b00780c */ /* 0x000fca0000704470 */
[----:B------:R-:W-:-:S08]  /*0d50*/  DFMA R22, R20, R22, R18 ;  /* 0x000000161416722b */ /* 0x000fd00000000012 */
[----:B------:R-:W-:Y:S05]  /*0d60*/  @P0 BRA `(.L_x_10) ;  /* 0x00000000006c0947 */ /* 0x000fea0003800000 */
[----:B------:R-:W-:Y:S01]  /*0d70*/  LOP3.LUT R9, R7, 0x7ff00000, RZ, 0xc0, !PT ;  /* 0x7ff0000007097812 */ /* 0x000fe200078ec0ff */
[----:B------:R-:W-:-:S03]  /*0d80*/  IMAD.MOV.U32 R18, RZ, RZ, RZ ;  /* 0x000000ffff127224 */ /* 0x000fc600078e00ff */
[CC--:B------:R-:W-:Y:S02]  /*0d90*/  VIADDMNMX R8, R16.reuse, -R9.reuse, 0xb9600000, !PT ;  /* 0xb960000010087446 */ /* 0x0c0fe40007800909 */
[----:B------:R-:W-:Y:S02]  /*0da0*/  ISETP.GE.U32.AND P0, PT, R16, R9, PT ;  /* 0x000000091000720c */ /* 0x000fe40003f06070 */
[----:B------:R-:W-:Y:S02]  /*0db0*/  VIMNMX R8, PT, PT, R8, 0x46a00000, PT ;  /* 0x46a0000008087848 */ /* 0x000fe40003fe0100 */
[----:B------:R-:W-:-:S04]  /*0dc0*/  SEL R17, R17, 0x63400000, !P0 ;  /* 0x6340000011117807 */ /* 0x000fc80004000000 */
[----:B------:R-:W-:-:S05]  /*0dd0*/  IADD3 R8, PT, PT, -R17, R8, RZ ;  /* 0x0000000811087210 */ /* 0x000fca0007ffe1ff */
[----:B------:R-:W-:-:S06]  /*0de0*/  VIADD R19, R8, 0x7fe00000 ;  /* 0x7fe0000008137836 */ /* 0x000fcc0000000000 */
[----:B------:R-:W-:-:S10]  /*0df0*/  DMUL R16, R22, R18 ;  /* 0x0000001216107228 */ /* 0x000fd40000000000 */
[----:B------:R-:W-:-:S13]  /*0e00*/  FSETP.GTU.AND P0, PT, |R17|, 1.469367938527859385e-39, PT ;  /* 0x001000001100780b */ /* 0x000fda0003f0c200 */
[----:B------:R-:W-:Y:S05]  /*0e10*/  @P0 BRA `(.L_x_11) ;  /* 0x0000000000940947 */ /* 0x000fea0003800000 */
[----:B------:R-:W-:Y:S01]  /*0e20*/  DFMA R4, R22, -R4, R10 ;  /* 0x800000041604722b */ /* 0x000fe2000000000a */
[----:B------:R-:W-:-:S09]  /*0e30*/  IMAD.MOV.U32 R18, RZ, RZ, RZ ;  /* 0x000000ffff127224 */ /* 0x000fd200078e00ff */
[C---:B------:R-:W-:Y:S02]  /*0e40*/  FSETP.NEU.AND P0, PT, R5.reuse, RZ, PT ;  /* 0x000000ff0500720b */ /* 0x040fe40003f0d000 */
[----:B------:R-:W-:-:S04]  /*0e50*/  LOP3.LUT R7, R5, 0x80000000, R7, 0x48, !PT ;  /* 0x8000000005077812 */ /* 0x000fc800078e4807 */
[----:B------:R-:W-:-:S07]  /*0e60*/  LOP3.LUT R19, R7, R19, RZ, 0xfc, !PT ;  /* 0x0000001307137212 */ /* 0x000fce00078efcff */
[----:B------:R-:W-:Y:S05]  /*0e70*/  @!P0 BRA `(.L_x_11) ;  /* 0x00000000007c8947 */ /* 0x000fea0003800000 */
[----:B------:R-:W-:Y:S01]  /*0e80*/  IMAD.MOV R5, RZ, RZ, -R8 ;  /* 0x000000ffff057224 */ /* 0x000fe200078e0a08 */
[----:B------:R-:W-:Y:S01]  /*0e90*/  DMUL.RP R18, R22, R18 ;  /* 0x0000001216127228 */ /* 0x000fe20000008000 */
[----:B------:R-:W-:-:S06]  /*0ea0*/  IMAD.MOV.U32 R4, RZ, RZ, RZ ;  /* 0x000000ffff047224 */ /* 0x000fcc00078e00ff */
[----:B------:R-:W-:-:S03]  /*0eb0*/  DFMA R4, R16, -R4, R22 ;  /* 0x800000041004722b */ /* 0x000fc60000000016 */
[----:B------:R-:W-:-:S03]  /*0ec0*/  LOP3.LUT R7, R19, R7, RZ, 0x3c, !PT ;  /* 0x0000000713077212 */ /* 0x000fc600078e3cff */
[----:B------:R-:W-:-:S04]  /*0ed0*/  IADD3 R4, PT, PT, -R8, -0x43300000, RZ ;  /* 0xbcd0000008047810 */ /* 0x000fc80007ffe1ff */
[----:B------:R-:W-:-:S04]  /*0ee0*/  FSETP.NEU.AND P0, PT, |R5|, R4, PT ;  /* 0x000000040500720b */ /* 0x000fc80003f0d200 */
[----:B------:R-:W-:Y:S02]  /*0ef0*/  FSEL R16, R18, R16, !P0 ;  /* 0x0000001012107208 */ /* 0x000fe40004000000 */
[----:B------:R-:W-:Y:S01]  /*0f00*/  FSEL R17, R7, R17, !P0 ;  /* 0x0000001107117208 */ /* 0x000fe20004000000 */
[----:B------:R-:W-:Y:S06]  /*0f10*/  BRA `(.L_x_11) ;  /* 0x0000000000547947 */ /* 0x000fec0003800000 */
.L_x_10:
[----:B------:R-:W-:-:S14]  /*0f20*/  DSETP.NAN.AND P0, PT, R8, R8, PT ;  /* 0x000000080800722a */ /* 0x000fdc0003f08000 */
[----:B------:R-:W-:Y:S05]  /*0f30*/  @P0 BRA `(.L_x_12) ;  /* 0x0000000000440947 */ /* 0x000fea0003800000 */
[----:B------:R-:W-:-:S14]  /*0f40*/  DSETP.NAN.AND P0, PT, R6, R6, PT ;  /* 0x000000060600722a */ /* 0x000fdc0003f08000 */
[----:B------:R-:W-:Y:S05]  /*0f50*/  @P0 BRA `(.L_x_13) ;  /* 0x0000000000300947 */ /* 0x000fea0003800000 */
[----:B------:R-:W-:Y:S01]  /*0f60*/  ISETP.NE.AND P0, PT, R24, R25, PT ;  /* 0x000000191800720c */ /* 0x000fe20003f05270 */
[----:B------:R-:W-:Y:S02]  /*0f70*/  IMAD.MOV.U32 R16, RZ, RZ, 0x0 ;  /* 0x00000000ff107424 */ /* 0x000fe400078e00ff */
[----:B------:R-:W-:-:S10]  /*0f80*/  IMAD.MOV.U32 R17, RZ, RZ, -0x80000 ;  /* 0xfff80000ff117424 */ /* 0x000fd400078e00ff */
[----:B------:R-:W-:Y:S05]  /*0f90*/  @!P0 BRA `(.L_x_11) ;  /* 0x0000000000348947 */ /* 0x000fea0003800000 */
[----:B------:R-:W-:Y:S02]  /*0fa0*/  ISETP.NE.AND P0, PT, R24, 0x7ff00000, PT ;  /* 0x7ff000001800780c */ /* 0x000fe40003f05270 */
[----:B------:R-:W-:Y:S02]  /*0fb0*/  LOP3.LUT R17, R9, 0x80000000, R7, 0x48, !PT ;  /* 0x8000000009117812 */ /* 0x000fe400078e4807 */
[----:B------:R-:W-:-:S13]  /*0fc0*/  ISETP.EQ.OR P0, PT, R25, RZ, !P0 ;  /* 0x000000ff1900720c */ /* 0x000fda0004702670 */
[----:B------:R-:W-:Y:S02]  /*0fd0*/  @P0 LOP3.LUT R4, R17, 0x7ff00000, RZ, 0xfc, !PT ;  /* 0x7ff0000011040812 */ /* 0x000fe400078efcff */
[----:B------:R-:W-:Y:S01]  /*0fe0*/  @!P0 MOV R16, RZ ;  /* 0x000000ff00108202 */ /* 0x000fe20000000f00 */
[----:B------:R-:W-:Y:S02]  /*0ff0*/  @P0 IMAD.MOV.U32 R16, RZ, RZ, RZ ;  /* 0x000000ffff100224 */ /* 0x000fe400078e00ff */
[----:B------:R-:W-:Y:S01]  /*1000*/  @P0 IMAD.MOV.U32 R17, RZ, RZ, R4 ;  /* 0x000000ffff110224 */ /* 0x000fe200078e0004 */
[----:B------:R-:W-:Y:S06]  /*1010*/  BRA `(.L_x_11) ;  /* 0x0000000000147947 */ /* 0x000fec0003800000 */
.L_x_13:
[----:B------:R-:W-:Y:S01]  /*1020*/  LOP3.LUT R17, R7, 0x80000, RZ, 0xfc, !PT ;  /* 0x0008000007117812 */ /* 0x000fe200078efcff */
[----:B------:R-:W-:Y:S01]  /*1030*/  IMAD.MOV.U32 R16, RZ, RZ, R6 ;  /* 0x000000ffff107224 */ /* 0x000fe200078e0006 */
[----:B------:R-:W-:Y:S06]  /*1040*/  BRA `(.L_x_11) ;  /* 0x0000000000087947 */ /* 0x000fec0003800000 */
.L_x_12:
[----:B------:R-:W-:Y:S01]  /*1050*/  LOP3.LUT R17, R9, 0x80000, RZ, 0xfc, !PT ;  /* 0x0008000009117812 */ /* 0x000fe200078efcff */
[----:B------:R-:W-:-:S07]  /*1060*/  IMAD.MOV.U32 R16, RZ, RZ, R8 ;  /* 0x000000ffff107224 */ /* 0x000fce00078e0008 */
.L_x_11:
[----:B------:R-:W-:Y:S05]  /*1070*/  BSYNC.RECONVERGENT B1 ;  /* 0x0000000000017941 */ /* 0x000fea0003800200 */
.L_x_9:
[----:B------:R-:W-:Y:S02]  /*1080*/  IMAD.MOV.U32 R4, RZ, RZ, R12 ;  /* 0x000000ffff047224 */ /* 0x000fe400078e000c */
[----:B------:R-:W-:-:S04]  /*1090*/  IMAD.MOV.U32 R5, RZ, RZ, 0x0 ;  /* 0x00000000ff057424 */ /* 0x000fc800078e00ff */
[----:B------:R-:W-:Y:S05]  /*10a0*/  RET.REL.NODEC R4 `(_Z18compute_mandelbrotPhdddiii) ;  /* 0xffffffec04d47950 */ /* 0x000fea0003c3ffff */
.L_x_14:
[----:B------:R-:W-:-:S00]  /*10b0*/  BRA `(.L_x_14) ;  /* 0xfffffffc00fc7947 */ /* 0x000fc0000383ffff */
[----:B------:R-:W-:-:S00]  /*10c0*/  NOP ;  /* 0x0000000000007918 */ /* 0x000fc00000000000 */
        /* <DEDUP_REMOVED lines=11> */
.L_x_15:


//--------------------- .nv.shared.reserved.0     --------------------------
	.section	.nv.shared.reserved.0,"aw",@nobits
	.weak		__nv_reservedSMEM_offset_0_alias
	.size		__nv_reservedSMEM_offset_0_alias, 0, 64
	.other		__nv_reservedSMEM_offset_0_alias,@"STO_CUDA_RESERVED_SHARED STV_DEFAULT"
__nv_reservedSMEM_offset_0_alias:
	.zero		0
	.zero		64


//--------------------- .nv.constant0._Z18compute_mandelbrotPhdddiii --------------------------
	.section	.nv.constant0._Z18compute_mandelbrotPhdddiii,"a",@progbits
	.sectionflags	@""
	.align	4
.nv.constant0._Z18compute_mandelbrotPhdddiii:
	.zero		940


//--------------------- SYMBOLS --------------------------

	.type		.nv.reservedSmem.offset0,@object
	.size		.nv.reservedSmem.offset0,0x4
